	.headerflags	@"EF_CUDA_TEXMODE_UNIFIED EF_CUDA_64BIT_ADDRESS EF_CUDA_ACCELERATORS EF_CUDA_SM90 EF_CUDA_VIRTUAL_SM(EF_CUDA_SM90)"
	.elftype	@"ET_EXEC"


//--------------------- .nv.info                  --------------------------
	.section	.nv.info,"",@"SHT_CUDA_INFO"
	.align	4


	//----- nvinfo : EIATTR_REGCOUNT
	.align		4
        /*0000*/ 	.byte	0x04, 0x2f
        /*0002*/ 	.short	(.L_1 - .L_0)
	.align		4
.L_0:
        /*0004*/ 	.word	index@(triton_poi_fused_replication_pad2d_0)
        /*0008*/ 	.word	0x0000000e


	//----- nvinfo : EIATTR_MIN_STACK_SIZE
	.align		4
.L_1:
        /*000c*/ 	.byte	0x04, 0x12
        /*000e*/ 	.short	(.L_3 - .L_2)
	.align		4
.L_2:
        /*0010*/ 	.word	index@(triton_poi_fused_replication_pad2d_0)
        /*0014*/ 	.word	0x00000000


	//----- nvinfo : EIATTR_FRAME_SIZE
	.align		4
.L_3:
        /*0018*/ 	.byte	0x04, 0x11
        /*001a*/ 	.short	(.L_5 - .L_4)
	.align		4
.L_4:
        /*001c*/ 	.word	index@(triton_poi_fused_replication_pad2d_0)
        /*0020*/ 	.word	0x00000000


	//----- nvinfo : EIATTR_MIN_STACK_SIZE
	.align		4
.L_5:
        /*0024*/ 	.byte	0x04, 0x12
        /*0026*/ 	.short	(.L_7 - .L_6)
	.align		4
.L_6:
        /*0028*/ 	.word	index@(triton_poi_fused_replication_pad2d_0)
        /*002c*/ 	.word	0x00000000
.L_7:


//--------------------- .nv.info.triton_poi_fused_replication_pad2d_0 --------------------------
	.section	.nv.info.triton_poi_fused_replication_pad2d_0,"",@"SHT_CUDA_INFO"
	.sectionflags	@""
	.align	4


	//----- nvinfo : EIATTR_CUDA_API_VERSION
	.align		4
        /*0000*/ 	.byte	0x04, 0x37
        /*0002*/ 	.short	(.L_9 - .L_8)
.L_8:
        /*0004*/ 	.word	0x0000007c


	//----- nvinfo : EIATTR_KPARAM_INFO
	.align		4
.L_9:
        /*0008*/ 	.byte	0x04, 0x17
        /*000a*/ 	.short	(.L_11 - .L_10)
.L_10:
        /*000c*/ 	.word	0x00000000
        /*0010*/ 	.short	0x0002
        /*0012*/ 	.short	0x0010
        /*0014*/ 	.byte	0x00, 0xf0, 0x11, 0x00


	//----- nvinfo : EIATTR_KPARAM_INFO
	.align		4
.L_11:
        /*0018*/ 	.byte	0x04, 0x17
        /*001a*/ 	.short	(.L_13 - .L_12)
.L_12:
        /*001c*/ 	.word	0x00000000
        /*0020*/ 	.short	0x0001
        /*0022*/ 	.short	0x0008
        /*0024*/ 	.byte	0x00, 0xf4, 0x21, 0x00


	//----- nvinfo : EIATTR_KPARAM_INFO
	.align		4
.L_13:
        /*0028*/ 	.byte	0x04, 0x17
        /*002a*/ 	.short	(.L_15 - .L_14)
.L_14:
        /*002c*/ 	.word	0x00000000
        /*0030*/ 	.short	0x0000
        /*0032*/ 	.short	0x0000
        /*0034*/ 	.byte	0x00, 0xf4, 0x21, 0x00


	//----- nvinfo : EIATTR_SPARSE_MMA_MASK
	.align		4
.L_15:
        /*0038*/ 	.byte	0x03, 0x50
        /*003a*/ 	.short	0x0000


	//----- nvinfo : EIATTR_MAXREG_COUNT
	.align		4
        /*003c*/ 	.byte	0x03, 0x1b
        /*003e*/ 	.short	0x00ff


	//----- nvinfo : EIATTR_EXIT_INSTR_OFFSETS
	.align		4
        /*0040*/ 	.byte	0x04, 0x1c
        /*0042*/ 	.short	(.L_17 - .L_16)


	//   ....[0]....
.L_16:
        /*0044*/ 	.word	0x000002f0


	//   ....[1]....
        /*0048*/ 	.word	0x00000310


	//----- nvinfo : EIATTR_REQNTID
	.align		4
.L_17:
        /*004c*/ 	.byte	0x04, 0x10
        /*004e*/ 	.short	(.L_19 - .L_18)
.L_18:
        /*0050*/ 	.word	0x00000080
        /*0054*/ 	.word	0x00000001
        /*0058*/ 	.word	0x00000001


	//----- nvinfo : EIATTR_CBANK_PARAM_SIZE
	.align		4
.L_19:
        /*005c*/ 	.byte	0x03, 0x19
        /*005e*/ 	.short	0x0014


	//----- nvinfo : EIATTR_PARAM_CBANK
	.align		4
        /*0060*/ 	.byte	0x04, 0x0a
        /*0062*/ 	.short	(.L_21 - .L_20)
	.align		4
.L_20:
        /*0064*/ 	.word	index@(.nv.constant0.triton_poi_fused_replication_pad2d_0)
        /*0068*/ 	.short	0x0210
        /*006a*/ 	.short	0x0014


	//----- nvinfo : EIATTR_SW_WAR
	.align		4
.L_21:
        /*006c*/ 	.byte	0x04, 0x36
        /*006e*/ 	.short	(.L_23 - .L_22)
.L_22:
        /*0070*/ 	.word	0x00000008
.L_23:


//--------------------- .nv.callgraph             --------------------------
	.section	.nv.callgraph,"",@"SHT_CUDA_CALLGRAPH"
	.align	4
	.sectionentsize	8
	.align		4
        /*0000*/ 	.word	0x00000000
	.align		4
        /*0004*/ 	.word	0xffffffff
	.align		4
        /*0008*/ 	.word	0x00000000
	.align		4
        /*000c*/ 	.word	0xfffffffe
	.align		4
        /*0010*/ 	.word	0x00000000
	.align		4
        /*0014*/ 	.word	0xfffffffd
	.align		4
        /*0018*/ 	.word	0x00000000
	.align		4
        /*001c*/ 	.word	0xfffffffc


//--------------------- .text.triton_poi_fused_replication_pad2d_0 --------------------------
	.section	.text.triton_poi_fused_replication_pad2d_0,"ax",@progbits
	.align	128
        .global         triton_poi_fused_replication_pad2d_0
        .type           triton_poi_fused_replication_pad2d_0,@function
        .size           triton_poi_fused_replication_pad2d_0,(.L_x_1 - triton_poi_fused_replication_pad2d_0)
        .other          triton_poi_fused_replication_pad2d_0,@"STO_CUDA_ENTRY STV_DEFAULT"
triton_poi_fused_replication_pad2d_0:
.text.triton_poi_fused_replication_pad2d_0:
[----:B------:R-:W0:Y:S02]  /*0000*/  LDC R1, c[0x0][0x28] ;  /* 0x00000a00ff017b82 */ /* 0x000e240000000800 */
[----:B------:R-:W1:Y:S01]  /*0010*/  S2R R0, SR_TID.X ;  /* 0x0000000000007919 */ /* 0x000e620000002100 */
[----:B------:R-:W-:Y:S01]  /*0020*/  ULDC.64 UR4, c[0x0][0x208] ;  /* 0x0000820000047ab9 */ /* 0x000fe20000000a00 */
[----:B------:R-:W2:Y:S01]  /*0030*/  S2R R5, SR_CTAID.X ;  /* 0x0000000000057919 */ /* 0x000ea20000002500 */
[----:B-1----:R-:W-:Y:S01]  /*0040*/  IMAD.SHL.U32 R0, R0, 0x2, RZ ;  /* 0x0000000200007824 */ /* 0x002fe200078e00ff */
[----:B--2---:R-:W-:-:S04]  /*0050*/  SHF.R.S32.HI R7, RZ, 0x17, R5 ;  /* 0x00000017ff077819 */ /* 0x004fc80000011405 */
[----:B------:R-:W-:Y:S02]  /*0060*/  LOP3.LUT R0, R0, 0xfe, RZ, 0xc0, !PT ;  /* 0x000000fe00007812 */ /* 0x000fe400078ec0ff */
[----:B------:R-:W-:-:S03]  /*0070*/  SGXT R7, R7, 0x1 ;  /* 0x000000010707781a */ /* 0x000fc60000000200 */
[----:B------:R-:W-:-:S04]  /*0080*/  IMAD R0, R5, 0x100, R0 ;  /* 0x0000010005007824 */ /* 0x000fc800078e0200 */
[----:B------:R-:W-:Y:S01]  /*0090*/  VIADD R2, R0, 0x1 ;  /* 0x0000000100027836 */ /* 0x000fe20000000000 */
[----:B------:R-:W-:-:S04]  /*00a0*/  SHF.R.S32.HI R3, RZ, 0x1f, R0 ;  /* 0x0000001fff037819 */ /* 0x000fc80000011400 */
[----:B------:R-:W-:Y:S02]  /*00b0*/  LEA.HI R3, R3, R0, RZ, 0x3 ;  /* 0x0000000003037211 */ /* 0x000fe400078f18ff */
[----:B------:R-:W-:Y:S02]  /*00c0*/  LEA.HI R5, R7, R2, RZ, 0x3 ;  /* 0x0000000207057211 */ /* 0x000fe400078f18ff */
[----:B------:R-:W-:Y:S02]  /*00d0*/  SHF.R.S32.HI R4, RZ, 0x3, R3 ;  /* 0x00000003ff047819 */ /* 0x000fe40000011403 */
[----:B------:R-:W-:Y:S02]  /*00e0*/  LOP3.LUT R9, R5, 0xfffffff8, RZ, 0xc0, !PT ;  /* 0xfffffff805097812 */ /* 0x000fe400078ec0ff */
[----:B------:R-:W-:Y:S02]  /*00f0*/  LEA.HI R6, R4, R4, RZ, 0x3 ;  /* 0x0000000404067211 */ /* 0x000fe400078f18ff */
[----:B------:R-:W-:Y:S01]  /*0100*/  LOP3.LUT R5, R3, 0xfffffff8, RZ, 0xc0, !PT ;  /* 0xfffffff803057812 */ /* 0x000fe200078ec0ff */
[----:B------:R-:W-:Y:S01]  /*0110*/  IMAD.IADD R9, R2, 0x1, -R9 ;  /* 0x0000000102097824 */ /* 0x000fe200078e0a09 */
[----:B------:R-:W-:Y:S01]  /*0120*/  LOP3.LUT R11, R6, 0xfffffff8, RZ, 0xc0, !PT ;  /* 0xfffffff8060b7812 */ /* 0x000fe200078ec0ff */
[----:B------:R-:W1:Y:S01]  /*0130*/  LDC.64 R2, c[0x0][0x210] ;  /* 0x00008400ff027b82 */ /* 0x000e620000000a00 */
[----:B------:R-:W-:Y:S01]  /*0140*/  LEA.HI R7, R7, R0, RZ, 0x6 ;  /* 0x0000000007077211 */ /* 0x000fe200078f30ff */
[----:B------:R-:W-:Y:S01]  /*0150*/  IMAD.IADD R5, R0, 0x1, -R5 ;  /* 0x0000000100057824 */ /* 0x000fe200078e0a05 */
[C---:B------:R-:W-:Y:S01]  /*0160*/  ISETP.GT.AND P2, PT, R9.reuse, 0x2, PT ;  /* 0x000000020900780c */ /* 0x040fe20003f44270 */
[----:B------:R-:W-:Y:S01]  /*0170*/  IMAD.IADD R11, R4, 0x1, -R11 ;  /* 0x00000001040b7824 */ /* 0x000fe200078e0a0b */
[----:B------:R-:W-:-:S02]  /*0180*/  VIMNMX R9, R9, 0x5, PT ;  /* 0x0000000509097848 */ /* 0x000fc40003fe0100 */
[----:B------:R-:W-:Y:S02]  /*0190*/  ISETP.GT.AND P1, PT, R5, 0x2, PT ;  /* 0x000000020500780c */ /* 0x000fe40003f24270 */
[----:B------:R-:W-:Y:S01]  /*01a0*/  ISETP.GT.AND P0, PT, R11, 0x2, PT ;  /* 0x000000020b00780c */ /* 0x000fe20003f04270 */
[----:B------:R-:W-:Y:S01]  /*01b0*/  VIADD R9, R9, 0xfffffffe ;  /* 0xfffffffe09097836 */ /* 0x000fe20000000000 */
[----:B------:R-:W-:Y:S02]  /*01c0*/  VIMNMX R11, R11, 0x5, PT ;  /* 0x000000050b0b7848 */ /* 0x000fe40003fe0100 */
[----:B------:R-:W-:Y:S02]  /*01d0*/  VIMNMX R5, R5, 0x5, PT ;  /* 0x0000000505057848 */ /* 0x000fe40003fe0100 */
[----:B------:R-:W-:Y:S02]  /*01e0*/  LEA R11, R11, 0xfffffff8, 0x2 ;  /* 0xfffffff80b0b7811 */ /* 0x000fe400078e10ff */
[----:B------:R-:W-:Y:S01]  /*01f0*/  SHF.R.S32.HI R7, RZ, 0x6, R7 ;  /* 0x00000006ff077819 */ /* 0x000fe20000011407 */
[----:B------:R-:W-:Y:S01]  /*0200*/  VIADD R5, R5, 0xfffffffe ;  /* 0xfffffffe05057836 */ /* 0x000fe20000000000 */
[----:B------:R-:W-:-:S02]  /*0210*/  SEL R4, R11, RZ, P0 ;  /* 0x000000ff0b047207 */ /* 0x000fc40000000000 */
[----:B------:R-:W-:Y:S02]  /*0220*/  SEL R9, R9, RZ, P2 ;  /* 0x000000ff09097207 */ /* 0x000fe40001000000 */
[----:B------:R-:W-:Y:S01]  /*0230*/  SEL R5, R5, RZ, P1 ;  /* 0x000000ff05057207 */ /* 0x000fe20000800000 */
[----:B------:R-:W-:Y:S01]  /*0240*/  IMAD R4, R7, 0x10, R4 ;  /* 0x0000001007047824 */ /* 0x000fe200078e0204 */
[----:B------:R-:W-:Y:S01]  /*0250*/  ISETP.GE.AND P0, PT, R0, 0x100, PT ;  /* 0x000001000000780c */ /* 0x000fe20003f06270 */
[----:B------:R-:W2:Y:S02]  /*0260*/  LDC.64 R6, c[0x0][0x218] ;  /* 0x00008600ff067b82 */ /* 0x000ea40000000a00 */
[C---:B------:R-:W-:Y:S02]  /*0270*/  IMAD.IADD R5, R4.reuse, 0x1, R5 ;  /* 0x0000000104057824 */ /* 0x040fe400078e0205 */
[----:B------:R-:W-:Y:S02]  /*0280*/  IMAD.IADD R9, R4, 0x1, R9 ;  /* 0x0000000104097824 */ /* 0x000fe400078e0209 */
[----:B-1----:R-:W-:-:S04]  /*0290*/  IMAD.WIDE R4, R5, 0x4, R2 ;  /* 0x0000000405047825 */ /* 0x002fc800078e0202 */
[----:B------:R-:W-:Y:S01]  /*02a0*/  IMAD.WIDE R2, R9, 0x4, R2 ;  /* 0x0000000409027825 */ /* 0x000fe200078e0202 */
[----:B------:R-:W-:-:S06]  /*02b0*/  CS2R R8, SRZ ;  /* 0x0000000000087805 */ /* 0x000fcc000001ff00 */
[----:B------:R1:W5:Y:S04]  /*02c0*/  @!P0 LDG.E.EL R8, desc[UR4][R4.64] ;  /* 0x0000000404088981 */ /* 0x000368000c2e1900 */
[----:B------:R1:W5:Y:S01]  /*02d0*/  @!P0 LDG.E.EL R9, desc[UR4][R2.64] ;  /* 0x0000000402098981 */ /* 0x000362000c2e1900 */
[----:B--2---:R-:W-:Y:S01]  /*02e0*/  IMAD.WIDE R6, R0, 0x4, R6 ;  /* 0x0000000400067825 */ /* 0x004fe200078e0206 */
[----:B------:R-:W-:Y:S06]  /*02f0*/  @P0 EXIT ;  /* 0x000000000000094d */ /* 0x000fec0003800000 */
[----:B-----5:R-:W-:Y:S01]  /*0300*/  STG.E.64 desc[UR4][R6.64], R8 ;  /* 0x0000000806007986 */ /* 0x020fe2000c101b04 */
[----:B------:R-:W-:Y:S05]  /*0310*/  EXIT ;  /* 0x000000000000794d */ /* 0x000fea0003800000 */
.L_x_0:
[----:B------:R-:W-:-:S00]  /*0320*/  BRA `(.L_x_0) ;  /* 0xfffffffc00fc7947 */ /* 0x000fc0000383ffff */
[----:B------:R-:W-:-:S00]  /*0330*/  NOP ;  /* 0x0000000000007918 */ /* 0x000fc00000000000 */
        /* <DEDUP_REMOVED lines=12> */
.L_x_1:


//--------------------- .nv.constant0.triton_poi_fused_replication_pad2d_0 --------------------------
	.section	.nv.constant0.triton_poi_fused_replication_pad2d_0,"a",@progbits
	.sectionflags	@""
	.align	4
.nv.constant0.triton_poi_fused_replication_pad2d_0:
	.zero		548
